//
// Generated by NVIDIA NVVM Compiler
//
// Compiler Build ID: CL-36424714
// Cuda compilation tools, release 13.0, V13.0.88
// Based on NVVM 20.0.0
//

.version 9.0
.target sm_100
.address_size 64

	// .globl	_Z14linear_forwardPfS_S_S_iii

.visible .entry _Z14linear_forwardPfS_S_S_iii(
	.param .u64 .ptr .align 1 _Z14linear_forwardPfS_S_S_iii_param_0,
	.param .u64 .ptr .align 1 _Z14linear_forwardPfS_S_S_iii_param_1,
	.param .u64 .ptr .align 1 _Z14linear_forwardPfS_S_S_iii_param_2,
	.param .u64 .ptr .align 1 _Z14linear_forwardPfS_S_S_iii_param_3,
	.param .u32 _Z14linear_forwardPfS_S_S_iii_param_4,
	.param .u32 _Z14linear_forwardPfS_S_S_iii_param_5,
	.param .u32 _Z14linear_forwardPfS_S_S_iii_param_6
)
{
	.reg .pred 	%p<13>;
	.reg .b32 	%r<48>;
	.reg .b32 	%f<114>;
	.reg .b64 	%rd<47>;

	ld.param.u64 	%rd12, [_Z14linear_forwardPfS_S_S_iii_param_0];
	ld.param.u64 	%rd13, [_Z14linear_forwardPfS_S_S_iii_param_1];
	ld.param.u64 	%rd10, [_Z14linear_forwardPfS_S_S_iii_param_2];
	ld.param.u64 	%rd11, [_Z14linear_forwardPfS_S_S_iii_param_3];
	ld.param.u32 	%r27, [_Z14linear_forwardPfS_S_S_iii_param_4];
	ld.param.u32 	%r25, [_Z14linear_forwardPfS_S_S_iii_param_5];
	ld.param.u32 	%r26, [_Z14linear_forwardPfS_S_S_iii_param_6];
	cvta.to.global.u64 	%rd1, %rd13;
	cvta.to.global.u64 	%rd2, %rd12;
	mov.u32 	%r28, %ctaid.y;
	mov.u32 	%r29, %ntid.y;
	mov.u32 	%r30, %tid.y;
	mad.lo.s32 	%r1, %r28, %r29, %r30;
	mov.u32 	%r31, %ctaid.x;
	mov.u32 	%r32, %ntid.x;
	mov.u32 	%r33, %tid.x;
	mad.lo.s32 	%r2, %r31, %r32, %r33;
	setp.ge.s32 	%p1, %r1, %r27;
	setp.ge.s32 	%p2, %r2, %r26;
	or.pred  	%p3, %p1, %p2;
	@%p3 bra 	$L__BB0_15;
	setp.lt.s32 	%p4, %r25, 1;
	mov.f32 	%f113, 0f00000000;
	@%p4 bra 	$L__BB0_14;
	mul.lo.s32 	%r3, %r25, %r1;
	mul.lo.s32 	%r4, %r25, %r2;
	and.b32  	%r5, %r25, 15;
	setp.lt.u32 	%p5, %r25, 16;
	mov.f32 	%f113, 0f00000000;
	mov.b32 	%r44, 0;
	@%p5 bra 	$L__BB0_5;
	and.b32  	%r44, %r25, 2147483632;
	neg.s32 	%r42, %r44;
	mul.wide.u32 	%rd14, %r3, 4;
	add.s64 	%rd15, %rd14, %rd2;
	add.s64 	%rd45, %rd15, 32;
	add.s64 	%rd4, %rd1, 32;
	mov.f32 	%f113, 0f00000000;
	mov.u32 	%r41, %r4;
$L__BB0_4:
	.pragma "nounroll";
	mul.wide.s32 	%rd16, %r41, 4;
	add.s64 	%rd17, %rd4, %rd16;
	ld.global.f32 	%f18, [%rd45+-32];
	ld.global.f32 	%f19, [%rd17+-32];
	fma.rn.f32 	%f20, %f18, %f19, %f113;
	ld.global.f32 	%f21, [%rd45+-28];
	ld.global.f32 	%f22, [%rd17+-28];
	fma.rn.f32 	%f23, %f21, %f22, %f20;
	ld.global.f32 	%f24, [%rd45+-24];
	ld.global.f32 	%f25, [%rd17+-24];
	fma.rn.f32 	%f26, %f24, %f25, %f23;
	ld.global.f32 	%f27, [%rd45+-20];
	ld.global.f32 	%f28, [%rd17+-20];
	fma.rn.f32 	%f29, %f27, %f28, %f26;
	ld.global.f32 	%f30, [%rd45+-16];
	ld.global.f32 	%f31, [%rd17+-16];
	fma.rn.f32 	%f32, %f30, %f31, %f29;
	ld.global.f32 	%f33, [%rd45+-12];
	ld.global.f32 	%f34, [%rd17+-12];
	fma.rn.f32 	%f35, %f33, %f34, %f32;
	ld.global.f32 	%f36, [%rd45+-8];
	ld.global.f32 	%f37, [%rd17+-8];
	fma.rn.f32 	%f38, %f36, %f37, %f35;
	ld.global.f32 	%f39, [%rd45+-4];
	ld.global.f32 	%f40, [%rd17+-4];
	fma.rn.f32 	%f41, %f39, %f40, %f38;
	ld.global.f32 	%f42, [%rd45];
	ld.global.f32 	%f43, [%rd17];
	fma.rn.f32 	%f44, %f42, %f43, %f41;
	ld.global.f32 	%f45, [%rd45+4];
	ld.global.f32 	%f46, [%rd17+4];
	fma.rn.f32 	%f47, %f45, %f46, %f44;
	ld.global.f32 	%f48, [%rd45+8];
	ld.global.f32 	%f49, [%rd17+8];
	fma.rn.f32 	%f50, %f48, %f49, %f47;
	ld.global.f32 	%f51, [%rd45+12];
	ld.global.f32 	%f52, [%rd17+12];
	fma.rn.f32 	%f53, %f51, %f52, %f50;
	ld.global.f32 	%f54, [%rd45+16];
	ld.global.f32 	%f55, [%rd17+16];
	fma.rn.f32 	%f56, %f54, %f55, %f53;
	ld.global.f32 	%f57, [%rd45+20];
	ld.global.f32 	%f58, [%rd17+20];
	fma.rn.f32 	%f59, %f57, %f58, %f56;
	ld.global.f32 	%f60, [%rd45+24];
	ld.global.f32 	%f61, [%rd17+24];
	fma.rn.f32 	%f62, %f60, %f61, %f59;
	ld.global.f32 	%f63, [%rd45+28];
	ld.global.f32 	%f64, [%rd17+28];
	fma.rn.f32 	%f113, %f63, %f64, %f62;
	add.s32 	%r42, %r42, 16;
	add.s64 	%rd45, %rd45, 64;
	add.s32 	%r41, %r41, 16;
	setp.ne.s32 	%p6, %r42, 0;
	@%p6 bra 	$L__BB0_4;
$L__BB0_5:
	setp.eq.s32 	%p7, %r5, 0;
	@%p7 bra 	$L__BB0_14;
	and.b32  	%r13, %r25, 7;
	setp.lt.u32 	%p8, %r5, 8;
	@%p8 bra 	$L__BB0_8;
	add.s32 	%r35, %r44, %r3;
	mul.wide.u32 	%rd18, %r35, 4;
	add.s64 	%rd19, %rd2, %rd18;
	ld.global.f32 	%f66, [%rd19];
	add.s32 	%r36, %r44, %r4;
	mul.wide.s32 	%rd20, %r36, 4;
	add.s64 	%rd21, %rd1, %rd20;
	ld.global.f32 	%f67, [%rd21];
	fma.rn.f32 	%f68, %f66, %f67, %f113;
	cvt.u64.u32 	%rd22, %r3;
	cvt.u64.u32 	%rd23, %r44;
	add.s64 	%rd24, %rd23, %rd22;
	shl.b64 	%rd25, %rd24, 2;
	add.s64 	%rd26, %rd2, %rd25;
	ld.global.f32 	%f69, [%rd26+4];
	ld.global.f32 	%f70, [%rd21+4];
	fma.rn.f32 	%f71, %f69, %f70, %f68;
	ld.global.f32 	%f72, [%rd26+8];
	ld.global.f32 	%f73, [%rd21+8];
	fma.rn.f32 	%f74, %f72, %f73, %f71;
	ld.global.f32 	%f75, [%rd26+12];
	ld.global.f32 	%f76, [%rd21+12];
	fma.rn.f32 	%f77, %f75, %f76, %f74;
	ld.global.f32 	%f78, [%rd26+16];
	ld.global.f32 	%f79, [%rd21+16];
	fma.rn.f32 	%f80, %f78, %f79, %f77;
	ld.global.f32 	%f81, [%rd26+20];
	ld.global.f32 	%f82, [%rd21+20];
	fma.rn.f32 	%f83, %f81, %f82, %f80;
	ld.global.f32 	%f84, [%rd26+24];
	ld.global.f32 	%f85, [%rd21+24];
	fma.rn.f32 	%f86, %f84, %f85, %f83;
	ld.global.f32 	%f87, [%rd26+28];
	ld.global.f32 	%f88, [%rd21+28];
	fma.rn.f32 	%f113, %f87, %f88, %f86;
	add.s32 	%r44, %r44, 8;
$L__BB0_8:
	setp.eq.s32 	%p9, %r13, 0;
	@%p9 bra 	$L__BB0_14;
	and.b32  	%r16, %r25, 3;
	setp.lt.u32 	%p10, %r13, 4;
	@%p10 bra 	$L__BB0_11;
	add.s32 	%r37, %r44, %r3;
	mul.wide.u32 	%rd27, %r37, 4;
	add.s64 	%rd28, %rd2, %rd27;
	ld.global.f32 	%f90, [%rd28];
	add.s32 	%r38, %r44, %r4;
	mul.wide.s32 	%rd29, %r38, 4;
	add.s64 	%rd30, %rd1, %rd29;
	ld.global.f32 	%f91, [%rd30];
	fma.rn.f32 	%f92, %f90, %f91, %f113;
	cvt.u64.u32 	%rd31, %r3;
	cvt.u64.u32 	%rd32, %r44;
	add.s64 	%rd33, %rd32, %rd31;
	shl.b64 	%rd34, %rd33, 2;
	add.s64 	%rd35, %rd2, %rd34;
	ld.global.f32 	%f93, [%rd35+4];
	ld.global.f32 	%f94, [%rd30+4];
	fma.rn.f32 	%f95, %f93, %f94, %f92;
	ld.global.f32 	%f96, [%rd35+8];
	ld.global.f32 	%f97, [%rd30+8];
	fma.rn.f32 	%f98, %f96, %f97, %f95;
	ld.global.f32 	%f99, [%rd35+12];
	ld.global.f32 	%f100, [%rd30+12];
	fma.rn.f32 	%f113, %f99, %f100, %f98;
	add.s32 	%r44, %r44, 4;
$L__BB0_11:
	setp.eq.s32 	%p11, %r16, 0;
	@%p11 bra 	$L__BB0_14;
	add.s32 	%r47, %r44, %r4;
	add.s32 	%r39, %r44, %r3;
	mul.wide.u32 	%rd36, %r39, 4;
	add.s64 	%rd46, %rd2, %rd36;
	neg.s32 	%r46, %r16;
$L__BB0_13:
	.pragma "nounroll";
	mul.wide.s32 	%rd37, %r47, 4;
	add.s64 	%rd38, %rd1, %rd37;
	ld.global.f32 	%f101, [%rd46];
	ld.global.f32 	%f102, [%rd38];
	fma.rn.f32 	%f113, %f101, %f102, %f113;
	add.s32 	%r47, %r47, 1;
	add.s64 	%rd46, %rd46, 4;
	add.s32 	%r46, %r46, 1;
	setp.ne.s32 	%p12, %r46, 0;
	@%p12 bra 	$L__BB0_13;
$L__BB0_14:
	cvta.to.global.u64 	%rd39, %rd10;
	mul.wide.s32 	%rd40, %r2, 4;
	add.s64 	%rd41, %rd39, %rd40;
	ld.global.f32 	%f103, [%rd41];
	add.f32 	%f104, %f113, %f103;
	mad.lo.s32 	%r40, %r26, %r1, %r2;
	cvta.to.global.u64 	%rd42, %rd11;
	mul.wide.s32 	%rd43, %r40, 4;
	add.s64 	%rd44, %rd42, %rd43;
	st.global.f32 	[%rd44], %f104;
$L__BB0_15:
	ret;

}
	// .globl	_Z12relu_forwardPfS_i
.visible .entry _Z12relu_forwardPfS_i(
	.param .u64 .ptr .align 1 _Z12relu_forwardPfS_i_param_0,
	.param .u64 .ptr .align 1 _Z12relu_forwardPfS_i_param_1,
	.param .u32 _Z12relu_forwardPfS_i_param_2
)
{
	.reg .pred 	%p<2>;
	.reg .b32 	%r<6>;
	.reg .b32 	%f<3>;
	.reg .b64 	%rd<8>;

	ld.param.u64 	%rd1, [_Z12relu_forwardPfS_i_param_0];
	ld.param.u64 	%rd2, [_Z12relu_forwardPfS_i_param_1];
	ld.param.u32 	%r2, [_Z12relu_forwardPfS_i_param_2];
	mov.u32 	%r3, %tid.x;
	mov.u32 	%r4, %ctaid.x;
	mov.u32 	%r5, %ntid.x;
	mad.lo.s32 	%r1, %r4, %r5, %r3;
	setp.ge.s32 	%p1, %r1, %r2;
	@%p1 bra 	$L__BB1_2;
	cvta.to.global.u64 	%rd3, %rd1;
	cvta.to.global.u64 	%rd4, %rd2;
	mul.wide.s32 	%rd5, %r1, 4;
	add.s64 	%rd6, %rd3, %rd5;
	ld.global.f32 	%f1, [%rd6];
	max.f32 	%f2, %f1, 0f00000000;
	add.s64 	%rd7, %rd4, %rd5;
	st.global.f32 	[%rd7], %f2;
$L__BB1_2:
	ret;

}


// ===== COMPILED SASS (sm_100) =====

	.target	sm_100

	.elftype	@"ET_EXEC"


//--------------------- .note.nv.tkinfo           --------------------------
	.section	.note.nv.tkinfo,"",@"SHT_NOTE"
	.sectionflags	@"SHF_NOTE_NV_TKINFO"
	.tkinfo
        /*0018*/ 	.word	0x00000002
        /*0030*/ 	.string	""
        /*0030*/ 	.string	"ptxas"
        /*0030*/ 	.string	"Cuda compilation tools, release 13.0, V13.0.88"
        /*0030*/ 	.string	"Build cuda_13.0.r13.0/compiler.36424714_0"
        /*0030*/ 	.string	"-arch sm_100 -m 64 "



//--------------------- .note.nv.cuinfo           --------------------------
	.section	.note.nv.cuinfo,"",@"SHT_NOTE"
	.sectionflags	@"SHF_NOTE_NV_CUINFO"
        /*0018*/ 	.short	0x0002
        /*001a*/ 	.short	0x0064
        /*001c*/ 	.short	0x0082
	.zero		2


//--------------------- .nv.info                  --------------------------
	.section	.nv.info,"",@"SHT_CUDA_INFO"
	.align	4


	//----- nvinfo : EIATTR_REGCOUNT
	.align		4
        /*0000*/ 	.byte	0x04, 0x2f
        /*0002*/ 	.short	(.L_1 - .L_0)
	.align		4
.L_0:
        /*0004*/ 	.word	index@(_Z14linear_forwardPfS_S_S_iii)
        /*0008*/ 	.word	0x0000001f


	//----- nvinfo : EIATTR_FRAME_SIZE
	.align		4
.L_1:
        /*000c*/ 	.byte	0x04, 0x11
        /*000e*/ 	.short	(.L_3 - .L_2)
	.align		4
.L_2:
        /*0010*/ 	.word	index@(_Z14linear_forwardPfS_S_S_iii)
        /*0014*/ 	.word	0x00000000


	//----- nvinfo : EIATTR_REGCOUNT
	.align		4
.L_3:
        /*0018*/ 	.byte	0x04, 0x2f
        /*001a*/ 	.short	(.L_5 - .L_4)
	.align		4
.L_4:
        /*001c*/ 	.word	index@(_Z12relu_forwardPfS_i)
        /*0020*/ 	.word	0x0000000a


	//----- nvinfo : EIATTR_FRAME_SIZE
	.align		4
.L_5:
        /*0024*/ 	.byte	0x04, 0x11
        /*0026*/ 	.short	(.L_7 - .L_6)
	.align		4
.L_6:
        /*0028*/ 	.word	index@(_Z12relu_forwardPfS_i)
        /*002c*/ 	.word	0x00000000


	//----- nvinfo : EIATTR_MIN_STACK_SIZE
	.align		4
.L_7:
        /*0030*/ 	.byte	0x04, 0x12
        /*0032*/ 	.short	(.L_9 - .L_8)
	.align		4
.L_8:
        /*0034*/ 	.word	index@(_Z12relu_forwardPfS_i)
        /*0038*/ 	.word	0x00000000


	//----- nvinfo : EIATTR_MIN_STACK_SIZE
	.align		4
.L_9:
        /*003c*/ 	.byte	0x04, 0x12
        /*003e*/ 	.short	(.L_11 - .L_10)
	.align		4
.L_10:
        /*0040*/ 	.word	index@(_Z14linear_forwardPfS_S_S_iii)
        /*0044*/ 	.word	0x00000000
.L_11:


//--------------------- .nv.compat                --------------------------
	.section	.nv.compat,"",@"SHT_CUDA_COMPAT_INFO"
	.align	4
        /*0000*/ 	.byte	0x02, 0x09, 0x00, 0x00, 0x02, 0x02, 0x01, 0x00, 0x02, 0x05, 0x05, 0x00, 0x03, 0x07, 0x01, 0x01
        /*0010*/ 	.byte	0x02, 0x03, 0x00, 0x00, 0x02, 0x06, 0x01, 0x00, 0x04, 0x0b, 0x08, 0x00, 0x09, 0x00, 0x00, 0x00
        /*0020*/ 	.byte	0x00, 0x00, 0x00, 0x00


//--------------------- .nv.info._Z12relu_forwardPfS_i --------------------------
	.section	.nv.info._Z12relu_forwardPfS_i,"",@"SHT_CUDA_INFO"
	.sectionflags	@""
	.align	4


	//----- nvinfo : EIATTR_CUDA_API_VERSION
	.align		4
        /*0000*/ 	.byte	0x04, 0x37
        /*0002*/ 	.short	(.L_13 - .L_12)
.L_12:
        /*0004*/ 	.word	0x00000082


	//----- nvinfo : EIATTR_KPARAM_INFO
	.align		4
.L_13:
        /*0008*/ 	.byte	0x04, 0x17
        /*000a*/ 	.short	(.L_15 - .L_14)
.L_14:
        /*000c*/ 	.word	0x00000000
        /*0010*/ 	.short	0x0002
        /*0012*/ 	.short	0x0010
        /*0014*/ 	.byte	0x00, 0xf0, 0x11, 0x00


	//----- nvinfo : EIATTR_KPARAM_INFO
	.align		4
.L_15:
        /*0018*/ 	.byte	0x04, 0x17
        /*001a*/ 	.short	(.L_17 - .L_16)
.L_16:
        /*001c*/ 	.word	0x00000000
        /*0020*/ 	.short	0x0001
        /*0022*/ 	.short	0x0008
        /*0024*/ 	.byte	0x00, 0xf5, 0x21, 0x00


	//----- nvinfo : EIATTR_KPARAM_INFO
	.align		4
.L_17:
        /*0028*/ 	.byte	0x04, 0x17
        /*002a*/ 	.short	(.L_19 - .L_18)
.L_18:
        /*002c*/ 	.word	0x00000000
        /*0030*/ 	.short	0x0000
        /*0032*/ 	.short	0x0000
        /*0034*/ 	.byte	0x00, 0xf5, 0x21, 0x00


	//----- nvinfo : EIATTR_SPARSE_MMA_MASK
	.align		4
.L_19:
        /*0038*/ 	.byte	0x03, 0x50
        /*003a*/ 	.short	0x0000


	//----- nvinfo : EIATTR_MAXREG_COUNT
	.align		4
        /*003c*/ 	.byte	0x03, 0x1b
        /*003e*/ 	.short	0x00ff


	//----- nvinfo : EIATTR_MERCURY_ISA_VERSION
	.align		4
        /*0040*/ 	.byte	0x03, 0x5f
        /*0042*/ 	.short	0x0101


	//----- nvinfo : EIATTR_VRC_CTA_INIT_COUNT
	.align		4
        /*0044*/ 	.byte	0x02, 0x4a
	.zero		1
	.zero		1


	//----- nvinfo : EIATTR_EXIT_INSTR_OFFSETS
	.align		4
        /*0048*/ 	.byte	0x04, 0x1c
        /*004a*/ 	.short	(.L_21 - .L_20)


	//   ....[0]....
.L_20:
        /*004c*/ 	.word	0x00000070


	//   ....[1]....
        /*0050*/ 	.word	0x00000100


	//----- nvinfo : EIATTR_CBANK_PARAM_SIZE
	.align		4
.L_21:
        /*0054*/ 	.byte	0x03, 0x19
        /*0056*/ 	.short	0x0014


	//----- nvinfo : EIATTR_PARAM_CBANK
	.align		4
        /*0058*/ 	.byte	0x04, 0x0a
        /*005a*/ 	.short	(.L_23 - .L_22)
	.align		4
.L_22:
        /*005c*/ 	.word	index@(.nv.constant0._Z12relu_forwardPfS_i)
        /*0060*/ 	.short	0x0380
        /*0062*/ 	.short	0x0014


	//----- nvinfo : EIATTR_SW_WAR
	.align		4
.L_23:
        /*0064*/ 	.byte	0x04, 0x36
        /*0066*/ 	.short	(.L_25 - .L_24)
.L_24:
        /*0068*/ 	.word	0x00000008
.L_25:


//--------------------- .nv.info._Z14linear_forwardPfS_S_S_iii --------------------------
	.section	.nv.info._Z14linear_forwardPfS_S_S_iii,"",@"SHT_CUDA_INFO"
	.sectionflags	@""
	.align	4


	//----- nvinfo : EIATTR_CUDA_API_VERSION
	.align		4
        /*0000*/ 	.byte	0x04, 0x37
        /*0002*/ 	.short	(.L_27 - .L_26)
.L_26:
        /*0004*/ 	.word	0x00000082


	//----- nvinfo : EIATTR_KPARAM_INFO
	.align		4
.L_27:
        /*0008*/ 	.byte	0x04, 0x17
        /*000a*/ 	.short	(.L_29 - .L_28)
.L_28:
        /*000c*/ 	.word	0x00000000
        /*0010*/ 	.short	0x0006
        /*0012*/ 	.short	0x0028
        /*0014*/ 	.byte	0x00, 0xf0, 0x11, 0x00


	//----- nvinfo : EIATTR_KPARAM_INFO
	.align		4
.L_29:
        /*0018*/ 	.byte	0x04, 0x17
        /*001a*/ 	.short	(.L_31 - .L_30)
.L_30:
        /*001c*/ 	.word	0x00000000
        /*0020*/ 	.short	0x0005
        /*0022*/ 	.short	0x0024
        /*0024*/ 	.byte	0x00, 0xf0, 0x11, 0x00


	//----- nvinfo : EIATTR_KPARAM_INFO
	.align		4
.L_31:
        /*0028*/ 	.byte	0x04, 0x17
        /*002a*/ 	.short	(.L_33 - .L_32)
.L_32:
        /*002c*/ 	.word	0x00000000
        /*0030*/ 	.short	0x0004
        /*0032*/ 	.short	0x0020
        /*0034*/ 	.byte	0x00, 0xf0, 0x11, 0x00


	//----- nvinfo : EIATTR_KPARAM_INFO
	.align		4
.L_33:
        /*0038*/ 	.byte	0x04, 0x17
        /*003a*/ 	.short	(.L_35 - .L_34)
.L_34:
        /*003c*/ 	.word	0x00000000
        /*0040*/ 	.short	0x0003
        /*0042*/ 	.short	0x0018
        /*0044*/ 	.byte	0x00, 0xf5, 0x21, 0x00


	//----- nvinfo : EIATTR_KPARAM_INFO
	.align		4
.L_35:
        /*0048*/ 	.byte	0x04, 0x17
        /*004a*/ 	.short	(.L_37 - .L_36)
.L_36:
        /*004c*/ 	.word	0x00000000
        /*0050*/ 	.short	0x0002
        /*0052*/ 	.short	0x0010
        /*0054*/ 	.byte	0x00, 0xf5, 0x21, 0x00


	//----- nvinfo : EIATTR_KPARAM_INFO
	.align		4
.L_37:
        /*0058*/ 	.byte	0x04, 0x17
        /*005a*/ 	.short	(.L_39 - .L_38)
.L_38:
        /*005c*/ 	.word	0x00000000
        /*0060*/ 	.short	0x0001
        /*0062*/ 	.short	0x0008
        /*0064*/ 	.byte	0x00, 0xf5, 0x21, 0x00


	//----- nvinfo : EIATTR_KPARAM_INFO
	.align		4
.L_39:
        /*0068*/ 	.byte	0x04, 0x17
        /*006a*/ 	.short	(.L_41 - .L_40)
.L_40:
        /*006c*/ 	.word	0x00000000
        /*0070*/ 	.short	0x0000
        /*0072*/ 	.short	0x0000
        /*0074*/ 	.byte	0x00, 0xf5, 0x21, 0x00


	//----- nvinfo : EIATTR_SPARSE_MMA_MASK
	.align		4
.L_41:
        /*0078*/ 	.byte	0x03, 0x50
        /*007a*/ 	.short	0x0000


	//----- nvinfo : EIATTR_MAXREG_COUNT
	.align		4
        /*007c*/ 	.byte	0x03, 0x1b
        /*007e*/ 	.short	0x00ff


	//----- nvinfo : EIATTR_MERCURY_ISA_VERSION
	.align		4
        /*0080*/ 	.byte	0x03, 0x5f
        /*0082*/ 	.short	0x0101


	//----- nvinfo : EIATTR_VRC_CTA_INIT_COUNT
	.align		4
        /*0084*/ 	.byte	0x02, 0x4a
	.zero		1
	.zero		1


	//----- nvinfo : EIATTR_EXIT_INSTR_OFFSETS
	.align		4
        /*0088*/ 	.byte	0x04, 0x1c
        /*008a*/ 	.short	(.L_43 - .L_42)


	//   ....[0]....
.L_42:
        /*008c*/ 	.word	0x000000d0


	//   ....[1]....
        /*0090*/ 	.word	0x00000c20


	//----- nvinfo : EIATTR_CBANK_PARAM_SIZE
	.align		4
.L_43:
        /*0094*/ 	.byte	0x03, 0x19
        /*0096*/ 	.short	0x002c


	//----- nvinfo : EIATTR_PARAM_CBANK
	.align		4
        /*0098*/ 	.byte	0x04, 0x0a
        /*009a*/ 	.short	(.L_45 - .L_44)
	.align		4
.L_44:
        /*009c*/ 	.word	index@(.nv.constant0._Z14linear_forwardPfS_S_S_iii)
        /*00a0*/ 	.short	0x0380
        /*00a2*/ 	.short	0x002c


	//----- nvinfo : EIATTR_SW_WAR
	.align		4
.L_45:
        /*00a4*/ 	.byte	0x04, 0x36
        /*00a6*/ 	.short	(.L_47 - .L_46)
.L_46:
        /*00a8*/ 	.word	0x00000008
.L_47:


//--------------------- .nv.callgraph             --------------------------
	.section	.nv.callgraph,"",@"SHT_CUDA_CALLGRAPH"
	.align	4
	.sectionentsize	8
	.align		4
        /*0000*/ 	.word	0x00000000
	.align		4
        /*0004*/ 	.word	0xffffffff
	.align		4
        /*0008*/ 	.word	0x00000000
	.align		4
        /*000c*/ 	.word	0xfffffffe
	.align		4
        /*0010*/ 	.word	0x00000000
	.align		4
        /*0014*/ 	.word	0xfffffffd
	.align		4
        /*0018*/ 	.word	0x00000000
	.align		4
        /*001c*/ 	.word	0xfffffffc


//--------------------- .text._Z12relu_forwardPfS_i --------------------------
	.section	.text._Z12relu_forwardPfS_i,"ax",@progbits
	.align	128
        .global         _Z12relu_forwardPfS_i
        .type           _Z12relu_forwardPfS_i,@function
        .size           _Z12relu_forwardPfS_i,(.L_x_8 - _Z12relu_forwardPfS_i)
        .other          _Z12relu_forwardPfS_i,@"STO_CUDA_ENTRY STV_DEFAULT"
_Z12relu_forwardPfS_i:
.text._Z12relu_forwardPfS_i:
[----:B------:R-:W-:Y:S01]  /*0000*/  LDC R1, c[0x0][0x37c] ;  /* 0x0000df00ff017b82 */ /* 0x000fe20000000800 */
[----:B------:R-:W0:Y:S07]  /*0010*/  S2R R7, SR_TID.X ;  /* 0x0000000000077919 */ /* 0x000e2e0000002100 */
[----:B------:R-:W0:Y:S01]  /*0020*/  S2UR UR4, SR_CTAID.X ;  /* 0x00000000000479c3 */ /* 0x000e220000002500 */
[----:B------:R-:W1:Y:S07]  /*0030*/  LDCU UR5, c[0x0][0x390] ;  /* 0x00007200ff0577ac */ /* 0x000e6e0008000800 */
[----:B------:R-:W0:Y:S02]  /*0040*/  LDC R0, c[0x0][0x360] ;  /* 0x0000d800ff007b82 */ /* 0x000e240000000800 */
[----:B0-----:R-:W-:-:S05]  /*0050*/  IMAD R7, R0, UR4, R7 ;  /* 0x0000000400077c24 */ /* 0x001fca000f8e0207 */
[----:B-1----:R-:W-:-:S13]  /*0060*/  ISETP.GE.AND P0, PT, R7, UR5, PT ;  /* 0x0000000507007c0c */ /* 0x002fda000bf06270 */
[----:B------:R-:W-:Y:S05]  /*0070*/  @P0 EXIT ;  /* 0x000000000000094d */ /* 0x000fea0003800000 */
[----:B------:R-:W0:Y:S01]  /*0080*/  LDC.64 R2, c[0x0][0x380] ;  /* 0x0000e000ff027b82 */ /* 0x000e220000000a00 */
[----:B------:R-:W1:Y:S07]  /*0090*/  LDCU.64 UR4, c[0x0][0x358] ;  /* 0x00006b00ff0477ac */ /* 0x000e6e0008000a00 */
[----:B------:R-:W2:Y:S01]  /*00a0*/  LDC.64 R4, c[0x0][0x388] ;  /* 0x0000e200ff047b82 */ /* 0x000ea20000000a00 */
[----:B0-----:R-:W-:-:S06]  /*00b0*/  IMAD.WIDE R2, R7, 0x4, R2 ;  /* 0x0000000407027825 */ /* 0x001fcc00078e0202 */
[----:B-1----:R-:W3:Y:S01]  /*00c0*/  LDG.E R2, desc[UR4][R2.64] ;  /* 0x0000000402027981 */ /* 0x002ee2000c1e1900 */
[----:B--2---:R-:W-:Y:S01]  /*00d0*/  IMAD.WIDE R4, R7, 0x4, R4 ;  /* 0x0000000407047825 */ /* 0x004fe200078e0204 */
[----:B---3--:R-:W-:-:S05]  /*00e0*/  FMNMX R7, RZ, R2, !PT ;  /* 0x00000002ff077209 */ /* 0x008fca0007800000 */
[----:B------:R-:W-:Y:S01]  /*00f0*/  STG.E desc[UR4][R4.64], R7 ;  /* 0x0000000704007986 */ /* 0x000fe2000c101904 */
[----:B------:R-:W-:Y:S05]  /*0100*/  EXIT ;  /* 0x000000000000794d */ /* 0x000fea0003800000 */
.L_x_0:
[----:B------:R-:W-:-:S00]  /*0110*/  BRA `(.L_x_0) ;  /* 0xfffffffc00fc7947 */ /* 0x000fc0000383ffff */
[----:B------:R-:W-:-:S00]  /*0120*/  NOP ;  /* 0x0000000000007918 */ /* 0x000fc00000000000 */
        /* <DEDUP_REMOVED lines=13> */
.L_x_8:


//--------------------- .text._Z14linear_forwardPfS_S_S_iii --------------------------
	.section	.text._Z14linear_forwardPfS_S_S_iii,"ax",@progbits
	.align	128
        .global         _Z14linear_forwardPfS_S_S_iii
        .type           _Z14linear_forwardPfS_S_S_iii,@function
        .size           _Z14linear_forwardPfS_S_S_iii,(.L_x_9 - _Z14linear_forwardPfS_S_S_iii)
        .other          _Z14linear_forwardPfS_S_S_iii,@"STO_CUDA_ENTRY STV_DEFAULT"
_Z14linear_forwardPfS_S_S_iii:
.text._Z14linear_forwardPfS_S_S_iii:
[----:B------:R-:W-:Y:S01]  /*0000*/  LDC R1, c[0x0][0x37c] ;  /* 0x0000df00ff017b82 */ /* 0x000fe20000000800 */
[----:B------:R-:W0:Y:S07]  /*0010*/  S2R R3, SR_TID.X ;  /* 0x0000000000037919 */ /* 0x000e2e0000002100 */
[----:B------:R-:W1:Y:S01]  /*0020*/  LDC R7, c[0x0][0x364] ;  /* 0x0000d900ff077b82 */ /* 0x000e620000000800 */
[----:B------:R-:W2:Y:S01]  /*0030*/  LDCU UR11, c[0x0][0x3a8] ;  /* 0x00007500ff0b77ac */ /* 0x000ea20008000800 */
[----:B------:R-:W1:Y:S01]  /*0040*/  S2R R2, SR_TID.Y ;  /* 0x0000000000027919 */ /* 0x000e620000002200 */
[----:B------:R-:W3:Y:S05]  /*0050*/  LDCU UR6, c[0x0][0x3a0] ;  /* 0x00007400ff0677ac */ /* 0x000eea0008000800 */
[----:B------:R-:W0:Y:S08]  /*0060*/  S2UR UR5, SR_CTAID.X ;  /* 0x00000000000579c3 */ /* 0x000e300000002500 */
[----:B------:R-:W0:Y:S08]  /*0070*/  LDC R0, c[0x0][0x360] ;  /* 0x0000d800ff007b82 */ /* 0x000e300000000800 */
[----:B------:R-:W1:Y:S01]  /*0080*/  S2UR UR4, SR_CTAID.Y ;  /* 0x00000000000479c3 */ /* 0x000e620000002600 */
[----:B0-----:R-:W-:-:S05]  /*0090*/  IMAD R0, R0, UR5, R3 ;  /* 0x0000000500007c24 */ /* 0x001fca000f8e0203 */
[----:B--2---:R-:W-:Y:S01]  /*00a0*/  ISETP.GE.AND P0, PT, R0, UR11, PT ;  /* 0x0000000b00007c0c */ /* 0x004fe2000bf06270 */
[----:B-1----:R-:W-:-:S05]  /*00b0*/  IMAD R7, R7, UR4, R2 ;  /* 0x0000000407077c24 */ /* 0x002fca000f8e0202 */
[----:B---3--:R-:W-:-:S13]  /*00c0*/  ISETP.GE.OR P0, PT, R7, UR6, P0 ;  /* 0x0000000607007c0c */ /* 0x008fda0008706670 */
[----:B------:R-:W-:Y:S05]  /*00d0*/  @P0 EXIT ;  /* 0x000000000000094d */ /* 0x000fea0003800000 */
[----:B------:R-:W0:Y:S01]  /*00e0*/  LDCU UR7, c[0x0][0x3a4] ;  /* 0x00007480ff0777ac */ /* 0x000e220008000800 */
[----:B------:R-:W-:Y:S01]  /*00f0*/  HFMA2 R14, -RZ, RZ, 0, 0 ;  /* 0x00000000ff0e7431 */ /* 0x000fe200000001ff */
[----:B------:R-:W1:Y:S01]  /*0100*/  LDCU.64 UR12, c[0x0][0x358] ;  /* 0x00006b00ff0c77ac */ /* 0x000e620008000a00 */
[----:B0-----:R-:W-:-:S09]  /*0110*/  UISETP.GE.AND UP0, UPT, UR7, 0x1, UPT ;  /* 0x000000010700788c */ /* 0x001fd2000bf06270 */
[----:B-1----:R-:W-:Y:S05]  /*0120*/  BRA.U !UP0, `(.L_x_1) ;  /* 0x00000009089c7547 */ /* 0x002fea000b800000 */
[----:B------:R-:W-:Y:S02]  /*0130*/  UISETP.GE.U32.AND UP1, UPT, UR7, 0x10, UPT ;  /* 0x000000100700788c */ /* 0x000fe4000bf26070 */
[----:B------:R-:W-:Y:S01]  /*0140*/  IMAD R8, R7, UR7, RZ ;  /* 0x0000000707087c24 */ /* 0x000fe2000f8e02ff */
[----:B------:R-:W-:Y:S02]  /*0150*/  ULOP3.LUT UR10, UR7, 0xf, URZ, 0xc0, !UPT ;  /* 0x0000000f070a7892 */ /* 0x000fe4000f8ec0ff */
[----:B------:R-:W-:Y:S01]  /*0160*/  IMAD R9, R0, UR7, RZ ;  /* 0x0000000700097c24 */ /* 0x000fe2000f8e02ff */
[----:B------:R-:W-:Y:S01]  /*0170*/  MOV R14, RZ ;  /* 0x000000ff000e7202 */ /* 0x000fe20000000f00 */
[----:B------:R-:W-:Y:S01]  /*0180*/  UMOV UR4, URZ ;  /* 0x000000ff00047c82 */ /* 0x000fe20008000000 */
[----:B------:R-:W-:Y:S01]  /*0190*/  UISETP.NE.AND UP0, UPT, UR10, URZ, UPT ;  /* 0x000000ff0a00728c */ /* 0x000fe2000bf05270 */
[----:B------:R-:W-:Y:S10]  /*01a0*/  BRA.U !UP1, `(.L_x_2) ;  /* 0x0000000509107547 */ /* 0x000ff4000b800000 */
[----:B------:R-:W0:Y:S01]  /*01b0*/  LDC.64 R2, c[0x0][0x380] ;  /* 0x0000e000ff027b82 */ /* 0x000e220000000a00 */
[----:B------:R-:W1:Y:S01]  /*01c0*/  LDCU.64 UR8, c[0x0][0x388] ;  /* 0x00007100ff0877ac */ /* 0x000e620008000a00 */
[----:B------:R-:W-:Y:S02]  /*01d0*/  MOV R14, RZ ;  /* 0x000000ff000e7202 */ /* 0x000fe40000000f00 */
[----:B------:R-:W-:Y:S01]  /*01e0*/  MOV R6, R9 ;  /* 0x0000000900067202 */ /* 0x000fe20000000f00 */
[----:B------:R-:W-:Y:S02]  /*01f0*/  ULOP3.LUT UR4, UR7, 0x7ffffff0, URZ, 0xc0, !UPT ;  /* 0x7ffffff007047892 */ /* 0x000fe4000f8ec0ff */
[----:B-1----:R-:W-:Y:S02]  /*0200*/  UIADD3 UR5, UP1, UPT, UR8, 0x20, URZ ;  /* 0x0000002008057890 */ /* 0x002fe4000ff3e0ff */
[----:B------:R-:W-:Y:S02]  /*0210*/  UIADD3 UR8, UPT, UPT, -UR4, URZ, URZ ;  /* 0x000000ff04087290 */ /* 0x000fe4000fffe1ff */
[----:B------:R-:W-:Y:S01]  /*0220*/  UIADD3.X UR6, UPT, UPT, URZ, UR9, URZ, UP1, !UPT ;  /* 0x00000009ff067290 */ /* 0x000fe20008ffe4ff */
[----:B0-----:R-:W-:-:S03]  /*0230*/  IMAD.WIDE.U32 R2, R8, 0x4, R2 ;  /* 0x0000000408027825 */ /* 0x001fc600078e0002 */
[----:B------:R-:W-:-:S04]  /*0240*/  IADD3 R4, P0, PT, R2, 0x20, RZ ;  /* 0x0000002002047810 */ /* 0x000fc80007f1e0ff */
[----:B------:R-:W-:-:S09]  /*0250*/  IADD3.X R5, PT, PT, RZ, R3, RZ, P0, !PT ;  /* 0x00000003ff057210 */ /* 0x000fd200007fe4ff */
.L_x_3:
[----:B------:R-:W-:Y:S01]  /*0260*/  MOV R2, UR5 ;  /* 0x0000000500027c02 */ /* 0x000fe20008000f00 */
[----:B------:R-:W2:Y:S01]  /*0270*/  LDG.E R15, desc[UR12][R4.64+-0x20] ;  /* 0xffffe00c040f7981 */ /* 0x000ea2000c1e1900 */
[----:B------:R-:W-:-:S03]  /*0280*/  MOV R3, UR6 ;  /* 0x0000000600037c02 */ /* 0x000fc60008000f00 */
[----:B------:R-:W3:Y:S01]  /*0290*/  LDG.E R17, desc[UR12][R4.64+-0x1c] ;  /* 0xffffe40c04117981 */ /* 0x000ee2000c1e1900 */
[----:B------:R-:W-:-:S03]  /*02a0*/  IMAD.WIDE R2, R6, 0x4, R2 ;  /* 0x0000000406027825 */ /* 0x000fc600078e0202 */
[----:B------:R-:W4:Y:S04]  /*02b0*/  LDG.E R19, desc[UR12][R4.64+-0x18] ;  /* 0xffffe80c04137981 */ /* 0x000f28000c1e1900 */
[----:B------:R-:W2:Y:S04]  /*02c0*/  LDG.E R16, desc[UR12][R2.64+-0x20] ;  /* 0xffffe00c02107981 */ /* 0x000ea8000c1e1900 */
[----:B------:R-:W3:Y:S04]  /*02d0*/  LDG.E R24, desc[UR12][R2.64+-0x1c] ;  /* 0xffffe40c02187981 */ /* 0x000ee8000c1e1900 */
[----:B------:R-:W4:Y:S04]  /*02e0*/  LDG.E R18, desc[UR12][R2.64+-0x18] ;  /* 0xffffe80c02127981 */ /* 0x000f28000c1e1900 */
[----:B------:R-:W5:Y:S04]  /*02f0*/  LDG.E R20, desc[UR12][R4.64+-0x14] ;  /* 0xffffec0c04147981 */ /* 0x000f68000c1e1900 */
        /* <DEDUP_REMOVED lines=8> */
[----:B------:R-:W5:Y:S01]  /*0380*/  LDG.E R26, desc[UR12][R4.64+0x1c] ;  /* 0x00001c0c041a7981 */ /* 0x000f62000c1e1900 */
[----:B--2---:R-:W-:-:S03]  /*0390*/  FFMA R16, R15, R16, R14 ;  /* 0x000000100f107223 */ /* 0x004fc6000000000e */
[----:B------:R-:W2:Y:S01]  /*03a0*/  LDG.E R15, desc[UR12][R4.64+-0x4] ;  /* 0xfffffc0c040f7981 */ /* 0x000ea2000c1e1900 */
[----:B---3--:R-:W-:-:S03]  /*03b0*/  FFMA R24, R17, R24, R16 ;  /* 0x0000001811187223 */ /* 0x008fc60000000010 */
[----:B------:R-:W2:Y:S01]  /*03c0*/  LDG.E R14, desc[UR12][R2.64+-0x4] ;  /* 0xfffffc0c020e7981 */ /* 0x000ea2000c1e1900 */
[----:B----4-:R-:W-:-:S03]  /*03d0*/  FFMA R25, R19, R18, R24 ;  /* 0x0000001213197223 */ /* 0x010fc60000000018 */
[----:B------:R-:W3:Y:S04]  /*03e0*/  LDG.E R16, desc[UR12][R4.64] ;  /* 0x0000000c04107981 */ /* 0x000ee8000c1e1900 */
[----:B------:R-:W3:Y:S01]  /*03f0*/  LDG.E R17, desc[UR12][R2.64] ;  /* 0x0000000c02117981 */ /* 0x000ee2000c1e1900 */
[----:B-----5:R-:W-:-:S03]  /*0400*/  FFMA R25, R20, R21, R25 ;  /* 0x0000001514197223 */ /* 0x020fc60000000019 */
[----:B------:R-:W4:Y:S04]  /*0410*/  LDG.E R18, desc[UR12][R4.64+0x4] ;  /* 0x0000040c04127981 */ /* 0x000f28000c1e1900 */
[----:B------:R-:W4:Y:S01]  /*0420*/  LDG.E R19, desc[UR12][R2.64+0x4] ;  /* 0x0000040c02137981 */ /* 0x000f22000c1e1900 */
[----:B------:R-:W-:-:S03]  /*0430*/  FFMA R25, R22, R23, R25 ;  /* 0x0000001716197223 */ /* 0x000fc60000000019 */
[----:B------:R-:W5:Y:S04]  /*0440*/  LDG.E R20, desc[UR12][R4.64+0x8] ;  /* 0x0000080c04147981 */ /* 0x000f68000c1e1900 */
[----:B------:R-:W5:Y:S01]  /*0450*/  LDG.E R21, desc[UR12][R2.64+0x8] ;  /* 0x0000080c02157981 */ /* 0x000f62000c1e1900 */
[----:B------:R-:W-:-:S03]  /*0460*/  FFMA R25, R10, R11, R25 ;  /* 0x0000000b0a197223 */ /* 0x000fc60000000019 */
[----:B------:R-:W5:Y:S04]  /*0470*/  LDG.E R22, desc[UR12][R4.64+0xc] ;  /* 0x00000c0c04167981 */ /* 0x000f68000c1e1900 */
[----:B------:R-:W5:Y:S04]  /*0480*/  LDG.E R23, desc[UR12][R2.64+0xc] ;  /* 0x00000c0c02177981 */ /* 0x000f68000c1e1900 */
[----:B------:R-:W5:Y:S01]  /*0490*/  LDG.E R10, desc[UR12][R4.64+0x10] ;  /* 0x0000100c040a7981 */ /* 0x000f62000c1e1900 */
[----:B------:R-:W-:-:S03]  /*04a0*/  FFMA R28, R12, R13, R25 ;  /* 0x0000000d0c1c7223 */ /* 0x000fc60000000019 */
[----:B------:R-:W5:Y:S04]  /*04b0*/  LDG.E R11, desc[UR12][R2.64+0x10] ;  /* 0x0000100c020b7981 */ /* 0x000f68000c1e1900 */
[----:B------:R-:W5:Y:S04]  /*04c0*/  LDG.E R24, desc[UR12][R4.64+0x14] ;  /* 0x0000140c04187981 */ /* 0x000f68000c1e1900 */
[----:B------:R-:W5:Y:S04]  /*04d0*/  LDG.E R25, desc[UR12][R2.64+0x14] ;  /* 0x0000140c02197981 */ /* 0x000f68000c1e1900 */
[----:B------:R0:W5:Y:S04]  /*04e0*/  LDG.E R13, desc[UR12][R4.64+0x18] ;  /* 0x0000180c040d7981 */ /* 0x000168000c1e1900 */
[----:B------:R-:W5:Y:S01]  /*04f0*/  LDG.E R12, desc[UR12][R2.64+0x18] ;  /* 0x0000180c020c7981 */ /* 0x000f62000c1e1900 */
[----:B------:R-:W-:-:S04]  /*0500*/  UIADD3 UR8, UPT, UPT, UR8, 0x10, URZ ;  /* 0x0000001008087890 */ /* 0x000fc8000fffe0ff */
[----:B------:R-:W-:Y:S01]  /*0510*/  UISETP.NE.AND UP1, UPT, UR8, URZ, UPT ;  /* 0x000000ff0800728c */ /* 0x000fe2000bf25270 */
[----:B0-----:R-:W-:Y:S02]  /*0520*/  IADD3 R4, P0, PT, R4, 0x40, RZ ;  /* 0x0000004004047810 */ /* 0x001fe40007f1e0ff */
[----:B------:R-:W-:Y:S02]  /*0530*/  IADD3 R6, PT, PT, R6, 0x10, RZ ;  /* 0x0000001006067810 */ /* 0x000fe40007ffe0ff */
[----:B------:R-:W-:Y:S01]  /*0540*/  IADD3.X R5, PT, PT, RZ, R5, RZ, P0, !PT ;  /* 0x00000005ff057210 */ /* 0x000fe200007fe4ff */
[----:B--2---:R-:W-:-:S04]  /*0550*/  FFMA R15, R15, R14, R28 ;  /* 0x0000000e0f0f7223 */ /* 0x004fc8000000001c */
[----:B---3--:R-:W-:-:S04]  /*0560*/  FFMA R15, R16, R17, R15 ;  /* 0x00000011100f7223 */ /* 0x008fc8000000000f */
[----:B----4-:R-:W-:-:S04]  /*0570*/  FFMA R15, R18, R19, R15 ;  /* 0x00000013120f7223 */ /* 0x010fc8000000000f */
[----:B-----5:R-:W-:-:S04]  /*0580*/  FFMA R15, R20, R21, R15 ;  /* 0x00000015140f7223 */ /* 0x020fc8000000000f */
[----:B------:R-:W-:-:S04]  /*0590*/  FFMA R15, R22, R23, R15 ;  /* 0x00000017160f7223 */ /* 0x000fc8000000000f */
[----:B------:R-:W-:-:S04]  /*05a0*/  FFMA R11, R10, R11, R15 ;  /* 0x0000000b0a0b7223 */ /* 0x000fc8000000000f */
[----:B------:R-:W-:-:S04]  /*05b0*/  FFMA R24, R24, R25, R11 ;  /* 0x0000001918187223 */ /* 0x000fc8000000000b */
[----:B------:R-:W-:-:S04]  /*05c0*/  FFMA R13, R13, R12, R24 ;  /* 0x0000000c0d0d7223 */ /* 0x000fc80000000018 */
[----:B------:R-:W-:Y:S01]  /*05d0*/  FFMA R14, R26, R27, R13 ;  /* 0x0000001b1a0e7223 */ /* 0x000fe2000000000d */
[----:B------:R-:W-:Y:S06]  /*05e0*/  BRA.U UP1, `(.L_x_3) ;  /* 0xfffffffd011c7547 */ /* 0x000fec000b83ffff */
.L_x_2:
[----:B------:R-:W-:Y:S05]  /*05f0*/  BRA.U !UP0, `(.L_x_1) ;  /* 0x0000000508687547 */ /* 0x000fea000b800000 */
[----:B------:R-:W-:Y:S02]  /*0600*/  UISETP.GE.U32.AND UP0, UPT, UR10, 0x8, UPT ;  /* 0x000000080a00788c */ /* 0x000fe4000bf06070 */
[----:B------:R-:W-:-:S04]  /*0610*/  ULOP3.LUT UR6, UR7, 0x7, URZ, 0xc0, !UPT ;  /* 0x0000000707067892 */ /* 0x000fc8000f8ec0ff */
[----:B------:R-:W-:-:S03]  /*0620*/  UISETP.NE.AND UP1, UPT, UR6, URZ, UPT ;  /* 0x000000ff0600728c */ /* 0x000fc6000bf25270 */
[----:B------:R-:W-:Y:S08]  /*0630*/  BRA.U !UP0, `(.L_x_4) ;  /* 0x0000000108907547 */ /* 0x000ff0000b800000 */
[----:B------:R-:W0:Y:S01]  /*0640*/  LDC.64 R10, c[0x0][0x380] ;  /* 0x0000e000ff0a7b82 */ /* 0x000e220000000a00 */
[----:B------:R-:W1:Y:S01]  /*0650*/  LDCU.64 UR8, c[0x0][0x380] ;  /* 0x00007000ff0877ac */ /* 0x000e620008000a00 */
[C---:B------:R-:W-:Y:S02]  /*0660*/  IADD3 R3, PT, PT, R8.reuse, UR4, RZ ;  /* 0x0000000408037c10 */ /* 0x040fe4000fffe0ff */
[----:B------:R-:W-:Y:S02]  /*0670*/  IADD3 R6, P0, PT, R8, UR4, RZ ;  /* 0x0000000408067c10 */ /* 0x000fe4000ff1e0ff */
[----:B------:R-:W-:Y:S02]  /*0680*/  IADD3 R13, PT, PT, R9, UR4, RZ ;  /* 0x00000004090d7c10 */ /* 0x000fe4000fffe0ff */
[----:B------:R-:W2:Y:S01]  /*0690*/  LDC.64 R4, c[0x0][0x388] ;  /* 0x0000e200ff047b82 */ /* 0x000ea20000000a00 */
[----:B0-----:R-:W-:Y:S01]  /*06a0*/  IMAD.WIDE.U32 R10, R3, 0x4, R10 ;  /* 0x00000004030a7825 */ /* 0x001fe200078e000a */
[----:B------:R-:W-:-:S02]  /*06b0*/  IADD3.X R3, PT, PT, RZ, RZ, RZ, P0, !PT ;  /* 0x000000ffff037210 */ /* 0x000fc400007fe4ff */
[C---:B-1----:R-:W-:Y:S02]  /*06c0*/  LEA R2, P0, R6.reuse, UR8, 0x2 ;  /* 0x0000000806027c11 */ /* 0x042fe4000f8010ff */
[----:B------:R-:W3:Y:S02]  /*06d0*/  LDG.E R15, desc[UR12][R10.64] ;  /* 0x0000000c0a0f7981 */ /* 0x000ee4000c1e1900 */
[----:B------:R-:W-:Y:S01]  /*06e0*/  LEA.HI.X R3, R6, UR9, R3, 0x2, P0 ;  /* 0x0000000906037c11 */ /* 0x000fe200080f1403 */
[----:B--2---:R-:W-:-:S04]  /*06f0*/  IMAD.WIDE R4, R13, 0x4, R4 ;  /* 0x000000040d047825 */ /* 0x004fc800078e0204 */
[----:B------:R-:W2:Y:S04]  /*0700*/  LDG.E R18, desc[UR12][R2.64+0x4] ;  /* 0x0000040c02127981 */ /* 0x000ea8000c1e1900 */
[----:B------:R-:W3:Y:S04]  /*0710*/  LDG.E R16, desc[UR12][R4.64] ;  /* 0x0000000c04107981 */ /* 0x000ee8000c1e1900 */
[----:B------:R-:W2:Y:S04]  /*0720*/  LDG.E R17, desc[UR12][R4.64+0x4] ;  /* 0x0000040c04117981 */ /* 0x000ea8000c1e1900 */
[----:B------:R-:W4:Y:S04]  /*0730*/  LDG.E R19, desc[UR12][R4.64+0x8] ;  /* 0x0000080c04137981 */ /* 0x000f28000c1e1900 */
        /* <DEDUP_REMOVED lines=11> */
[----:B------:R-:W-:Y:S01]  /*07f0*/  UIADD3 UR4, UPT, UPT, UR4, 0x8, URZ ;  /* 0x0000000804047890 */ /* 0x000fe2000fffe0ff */
[----:B---3--:R-:W-:-:S04]  /*0800*/  FFMA R15, R15, R16, R14 ;  /* 0x000000100f0f7223 */ /* 0x008fc8000000000e */
[----:B--2---:R-:W-:-:S04]  /*0810*/  FFMA R15, R18, R17, R15 ;  /* 0x00000011120f7223 */ /* 0x004fc8000000000f */
[----:B----4-:R-:W-:-:S04]  /*0820*/  FFMA R15, R20, R19, R15 ;  /* 0x00000013140f7223 */ /* 0x010fc8000000000f */
[----:B-----5:R-:W-:-:S04]  /*0830*/  FFMA R15, R22, R21, R15 ;  /* 0x00000015160f7223 */ /* 0x020fc8000000000f */
[----:B------:R-:W-:-:S04]  /*0840*/  FFMA R15, R24, R23, R15 ;  /* 0x00000017180f7223 */ /* 0x000fc8000000000f */
[----:B------:R-:W-:-:S04]  /*0850*/  FFMA R13, R12, R13, R15 ;  /* 0x0000000d0c0d7223 */ /* 0x000fc8000000000f */
[----:B------:R-:W-:-:S04]  /*0860*/  FFMA R11, R6, R11, R13 ;  /* 0x0000000b060b7223 */ /* 0x000fc8000000000d */
[----:B------:R-:W-:-:S07]  /*0870*/  FFMA R14, R10, R25, R11 ;  /* 0x000000190a0e7223 */ /* 0x000fce000000000b */
.L_x_4:
        /* <DEDUP_REMOVED lines=13> */
[----:B-1----:R-:W-:-:S03]  /*0950*/  LEA R2, P0, R6, UR6, 0x2 ;  /* 0x0000000606027c11 */ /* 0x002fc6000f8010ff */
[----:B------:R-:W3:Y:S01]  /*0960*/  LDG.E R11, desc[UR12][R10.64] ;  /* 0x0000000c0a0b7981 */ /* 0x000ee2000c1e1900 */
        /* <DEDUP_REMOVED lines=8> */
[----:B------:R-:W5:Y:S01]  /*09f0*/  LDG.E R18, desc[UR12][R4.64+0xc] ;  /* 0x00000c0c04127981 */ /* 0x000f62000c1e1900 */
[----:B------:R-:W-:Y:S01]  /*0a00*/  UIADD3 UR4, UPT, UPT, UR4, 0x4, URZ ;  /* 0x0000000404047890 */ /* 0x000fe2000fffe0ff */
[----:B---3--:R-:W-:-:S04]  /*0a10*/  FFMA R6, R11, R6, R14 ;  /* 0x000000060b067223 */ /* 0x008fc8000000000e */
[----:B--2---:R-:W-:-:S04]  /*0a20*/  FFMA R6, R13, R12, R6 ;  /* 0x0000000c0d067223 */ /* 0x004fc80000000006 */
[----:B----4-:R-:W-:-:S04]  /*0a30*/  FFMA R6, R15, R16, R6 ;  /* 0x000000100f067223 */ /* 0x010fc80000000006 */
[----:B-----5:R-:W-:-:S07]  /*0a40*/  FFMA R14, R17, R18, R6 ;  /* 0x00000012110e7223 */ /* 0x020fce0000000006 */
.L_x_5:
[----:B------:R-:W-:Y:S05]  /*0a50*/  BRA.U !UP1, `(.L_x_1) ;  /* 0x0000000109507547 */ /* 0x000fea000b800000 */
[----:B------:R-:W0:Y:S01]  /*0a60*/  LDC.64 R4, c[0x0][0x380] ;  /* 0x0000e000ff047b82 */ /* 0x000e220000000a00 */
[----:B------:R-:W-:Y:S01]  /*0a70*/  IADD3 R11, PT, PT, R8, UR4, RZ ;  /* 0x00000004080b7c10 */ /* 0x000fe2000fffe0ff */
[----:B------:R-:W-:-:S06]  /*0a80*/  UIADD3 UR5, UPT, UPT, -UR5, URZ, URZ ;  /* 0x000000ff05057290 */ /* 0x000fcc000fffe1ff */
[----:B------:R-:W1:Y:S01]  /*0a90*/  LDC.64 R2, c[0x0][0x388] ;  /* 0x0000e200ff027b82 */ /* 0x000e620000000a00 */
[----:B0-----:R-:W-:Y:S01]  /*0aa0*/  IMAD.WIDE.U32 R4, R11, 0x4, R4 ;  /* 0x000000040b047825 */ /* 0x001fe200078e0004 */
[----:B------:R-:W-:Y:S02]  /*0ab0*/  IADD3 R11, PT, PT, R9, UR4, RZ ;  /* 0x00000004090b7c10 */ /* 0x000fe4000fffe0ff */
[----:B------:R-:W-:Y:S02]  /*0ac0*/  MOV R6, R4 ;  /* 0x0000000400067202 */ /* 0x000fe40000000f00 */
[----:B------:R-:W-:-:S07]  /*0ad0*/  MOV R13, R5 ;  /* 0x00000005000d7202 */ /* 0x000fce0000000f00 */
.L_x_6:
[----:B-1----:R-:W-:Y:S01]  /*0ae0*/  IMAD.WIDE R4, R11, 0x4, R2 ;  /* 0x000000040b047825 */ /* 0x002fe200078e0202 */
[----:B------:R-:W-:Y:S02]  /*0af0*/  MOV R9, R13 ;  /* 0x0000000d00097202 */ /* 0x000fe40000000f00 */
[----:B------:R-:W-:-:S03]  /*0b00*/  MOV R8, R6 ;  /* 0x0000000600087202 */ /* 0x000fc60000000f00 */
[----:B------:R-:W2:Y:S04]  /*0b10*/  LDG.E R4, desc[UR12][R4.64] ;  /* 0x0000000c04047981 */ /* 0x000ea8000c1e1900 */
[----:B------:R-:W2:Y:S01]  /*0b20*/  LDG.E R9, desc[UR12][R8.64] ;  /* 0x0000000c08097981 */ /* 0x000ea2000c1e1900 */
[----:B------:R-:W-:Y:S01]  /*0b30*/  UIADD3 UR5, UPT, UPT, UR5, 0x1, URZ ;  /* 0x0000000105057890 */ /* 0x000fe2000fffe0ff */
[----:B------:R-:W-:Y:S02]  /*0b40*/  IADD3 R6, P0, PT, R6, 0x4, RZ ;  /* 0x0000000406067810 */ /* 0x000fe40007f1e0ff */
[----:B------:R-:W-:Y:S01]  /*0b50*/  IADD3 R11, PT, PT, R11, 0x1, RZ ;  /* 0x000000010b0b7810 */ /* 0x000fe20007ffe0ff */
[----:B------:R-:W-:Y:S01]  /*0b60*/  UISETP.NE.AND UP0, UPT, UR5, URZ, UPT ;  /* 0x000000ff0500728c */ /* 0x000fe2000bf05270 */
[----:B------:R-:W-:Y:S01]  /*0b70*/  IADD3.X R13, PT, PT, RZ, R13, RZ, P0, !PT ;  /* 0x0000000dff0d7210 */ /* 0x000fe200007fe4ff */
[----:B--2---:R-:W-:-:S07]  /*0b80*/  FFMA R14, R9, R4, R14 ;  /* 0x00000004090e7223 */ /* 0x004fce000000000e */
[----:B------:R-:W-:Y:S05]  /*0b90*/  BRA.U UP0, `(.L_x_6) ;  /* 0xfffffffd00d07547 */ /* 0x000fea000b83ffff */
.L_x_1:
[----:B------:R-:W0:Y:S08]  /*0ba0*/  LDC.64 R2, c[0x0][0x390] ;  /* 0x0000e400ff027b82 */ /* 0x000e300000000a00 */
[----:B------:R-:W1:Y:S01]  /*0bb0*/  LDC.64 R4, c[0x0][0x398] ;  /* 0x0000e600ff047b82 */ /* 0x000e620000000a00 */
[----:B0-----:R-:W-:-:S06]  /*0bc0*/  IMAD.WIDE R2, R0, 0x4, R2 ;  /* 0x0000000400027825 */ /* 0x001fcc00078e0202 */
[----:B------:R-:W2:Y:S01]  /*0bd0*/  LDG.E R3, desc[UR12][R2.64] ;  /* 0x0000000c02037981 */ /* 0x000ea2000c1e1900 */
[----:B------:R-:W-:-:S04]  /*0be0*/  IMAD R7, R7, UR11, R0 ;  /* 0x0000000b07077c24 */ /* 0x000fc8000f8e0200 */
[----:B-1----:R-:W-:-:S04]  /*0bf0*/  IMAD.WIDE R4, R7, 0x4, R4 ;  /* 0x0000000407047825 */ /* 0x002fc800078e0204 */
[----:B--2---:R-:W-:-:S05]  /*0c00*/  FADD R7, R3, R14 ;  /* 0x0000000e03077221 */ /* 0x004fca0000000000 */
[----:B------:R-:W-:Y:S01]  /*0c10*/  STG.E desc[UR12][R4.64], R7 ;  /* 0x0000000704007986 */ /* 0x000fe2000c10190c */
[----:B------:R-:W-:Y:S05]  /*0c20*/  EXIT ;  /* 0x000000000000794d */ /* 0x000fea0003800000 */
.L_x_7:
        /* <DEDUP_REMOVED lines=13> */
.L_x_9:


//--------------------- .nv.shared.reserved.0     --------------------------
	.section	.nv.shared.reserved.0,"aw",@nobits
	.weak		__nv_reservedSMEM_offset_0_alias
	.size		__nv_reservedSMEM_offset_0_alias, 0, 64
	.other		__nv_reservedSMEM_offset_0_alias,@"STO_CUDA_RESERVED_SHARED STV_DEFAULT"
__nv_reservedSMEM_offset_0_alias:
	.zero		0
	.zero		64


//--------------------- .nv.constant0._Z12relu_forwardPfS_i --------------------------
	.section	.nv.constant0._Z12relu_forwardPfS_i,"a",@progbits
	.sectionflags	@""
	.align	4
.nv.constant0._Z12relu_forwardPfS_i:
	.zero		916


//--------------------- .nv.constant0._Z14linear_forwardPfS_S_S_iii --------------------------
	.section	.nv.constant0._Z14linear_forwardPfS_S_S_iii,"a",@progbits
	.sectionflags	@""
	.align	4
.nv.constant0._Z14linear_forwardPfS_S_S_iii:
	.zero		940


//--------------------- SYMBOLS --------------------------

	.type		.nv.reservedSmem.offset0,@object
	.size		.nv.reservedSmem.offset0,0x4
